//
// Generated by NVIDIA NVVM Compiler
//
// Compiler Build ID: CL-36424714
// Cuda compilation tools, release 13.0, V13.0.88
// Based on NVVM 20.0.0
//

.version 9.0
.target sm_100
.address_size 64

	// .globl	_Z3sumPKdiPd
.extern .shared .align 16 .b8 shared_xs[];

.visible .entry _Z3sumPKdiPd(
	.param .u64 .ptr .align 1 _Z3sumPKdiPd_param_0,
	.param .u32 _Z3sumPKdiPd_param_1,
	.param .u64 .ptr .align 1 _Z3sumPKdiPd_param_2
)
{
	.reg .pred 	%p<7>;
	.reg .b32 	%r<15>;
	.reg .b32 	%f<7>;
	.reg .b64 	%rd<11>;
	.reg .b64 	%fd<12>;

	ld.param.u64 	%rd2, [_Z3sumPKdiPd_param_0];
	ld.param.u32 	%r8, [_Z3sumPKdiPd_param_1];
	ld.param.u64 	%rd3, [_Z3sumPKdiPd_param_2];
	cvta.to.global.u64 	%rd1, %rd3;
	mov.u32 	%r1, %ctaid.x;
	mov.u32 	%r14, %ntid.x;
	mov.u32 	%r3, %tid.x;
	mad.lo.s32 	%r4, %r1, %r14, %r3;
	setp.ge.s32 	%p1, %r4, %r8;
	mov.f64 	%fd11, 0d0000000000000000;
	@%p1 bra 	$L__BB0_2;
	cvta.to.global.u64 	%rd4, %rd2;
	mul.wide.s32 	%rd5, %r4, 8;
	add.s64 	%rd6, %rd4, %rd5;
	ld.global.f64 	%fd11, [%rd6];
$L__BB0_2:
	shl.b32 	%r9, %r3, 3;
	mov.u32 	%r10, shared_xs;
	add.s32 	%r5, %r10, %r9;
	st.shared.f64 	[%r5], %fd11;
	bar.sync 	0;
	setp.lt.u32 	%p2, %r14, 2;
	@%p2 bra 	$L__BB0_6;
$L__BB0_3:
	shr.u32 	%r7, %r14, 1;
	setp.le.u32 	%p3, %r7, %r3;
	@%p3 bra 	$L__BB0_5;
	shl.b32 	%r11, %r7, 3;
	add.s32 	%r12, %r5, %r11;
	ld.shared.f64 	%fd4, [%r12];
	cvt.rn.f32.f64 	%f1, %fd4;
	ld.shared.f64 	%fd5, [%r5];
	cvt.rn.f32.f64 	%f2, %fd5;
	max.f32 	%f3, %f1, %f2;
	cvt.f64.f32 	%fd6, %f3;
	st.shared.f64 	[%r5], %fd6;
$L__BB0_5:
	bar.sync 	0;
	setp.gt.u32 	%p4, %r14, 3;
	mov.u32 	%r14, %r7;
	@%p4 bra 	$L__BB0_3;
$L__BB0_6:
	setp.ne.s32 	%p5, %r3, 0;
	@%p5 bra 	$L__BB0_10;
	setp.ne.s32 	%p6, %r1, 0;
	@%p6 bra 	$L__BB0_9;
	ld.shared.f64 	%fd10, [shared_xs];
	st.global.f64 	[%rd1], %fd10;
	bra.uni 	$L__BB0_10;
$L__BB0_9:
	ld.shared.f64 	%fd7, [shared_xs];
	cvt.rn.f32.f64 	%f4, %fd7;
	add.s32 	%r13, %r1, -1;
	mul.wide.u32 	%rd7, %r13, 8;
	add.s64 	%rd8, %rd1, %rd7;
	ld.global.f64 	%fd8, [%rd8];
	cvt.rn.f32.f64 	%f5, %fd8;
	max.f32 	%f6, %f4, %f5;
	cvt.f64.f32 	%fd9, %f6;
	mul.wide.u32 	%rd9, %r1, 8;
	add.s64 	%rd10, %rd1, %rd9;
	st.global.f64 	[%rd10], %fd9;
$L__BB0_10:
	ret;

}


// ===== COMPILED SASS (sm_100) =====

	.target	sm_100

	.elftype	@"ET_EXEC"


//--------------------- .note.nv.tkinfo           --------------------------
	.section	.note.nv.tkinfo,"",@"SHT_NOTE"
	.sectionflags	@"SHF_NOTE_NV_TKINFO"
	.tkinfo
        /*0018*/ 	.word	0x00000002
        /*0030*/ 	.string	""
        /*0030*/ 	.string	"ptxas"
        /*0030*/ 	.string	"Cuda compilation tools, release 13.0, V13.0.88"
        /*0030*/ 	.string	"Build cuda_13.0.r13.0/compiler.36424714_0"
        /*0030*/ 	.string	"-arch sm_100 -m 64 "



//--------------------- .note.nv.cuinfo           --------------------------
	.section	.note.nv.cuinfo,"",@"SHT_NOTE"
	.sectionflags	@"SHF_NOTE_NV_CUINFO"
        /*0018*/ 	.short	0x0002
        /*001a*/ 	.short	0x0064
        /*001c*/ 	.short	0x0082
	.zero		2


//--------------------- .nv.info                  --------------------------
	.section	.nv.info,"",@"SHT_CUDA_INFO"
	.align	4


	//----- nvinfo : EIATTR_REGCOUNT
	.align		4
        /*0000*/ 	.byte	0x04, 0x2f
        /*0002*/ 	.short	(.L_1 - .L_0)
	.align		4
.L_0:
        /*0004*/ 	.word	index@(_Z3sumPKdiPd)
        /*0008*/ 	.word	0x0000000e


	//----- nvinfo : EIATTR_FRAME_SIZE
	.align		4
.L_1:
        /*000c*/ 	.byte	0x04, 0x11
        /*000e*/ 	.short	(.L_3 - .L_2)
	.align		4
.L_2:
        /*0010*/ 	.word	index@(_Z3sumPKdiPd)
        /*0014*/ 	.word	0x00000000


	//----- nvinfo : EIATTR_MIN_STACK_SIZE
	.align		4
.L_3:
        /*0018*/ 	.byte	0x04, 0x12
        /*001a*/ 	.short	(.L_5 - .L_4)
	.align		4
.L_4:
        /*001c*/ 	.word	index@(_Z3sumPKdiPd)
        /*0020*/ 	.word	0x00000000
.L_5:


//--------------------- .nv.compat                --------------------------
	.section	.nv.compat,"",@"SHT_CUDA_COMPAT_INFO"
	.align	4
        /*0000*/ 	.byte	0x02, 0x09, 0x00, 0x00, 0x02, 0x02, 0x01, 0x00, 0x02, 0x05, 0x05, 0x00, 0x03, 0x07, 0x01, 0x01
        /*0010*/ 	.byte	0x02, 0x03, 0x00, 0x00, 0x02, 0x06, 0x01, 0x00, 0x04, 0x0b, 0x08, 0x00, 0x09, 0x00, 0x00, 0x00
        /*0020*/ 	.byte	0x00, 0x00, 0x00, 0x00


//--------------------- .nv.info._Z3sumPKdiPd     --------------------------
	.section	.nv.info._Z3sumPKdiPd,"",@"SHT_CUDA_INFO"
	.sectionflags	@""
	.align	4


	//----- nvinfo : EIATTR_CUDA_API_VERSION
	.align		4
        /*0000*/ 	.byte	0x04, 0x37
        /*0002*/ 	.short	(.L_7 - .L_6)
.L_6:
        /*0004*/ 	.word	0x00000082


	//----- nvinfo : EIATTR_KPARAM_INFO
	.align		4
.L_7:
        /*0008*/ 	.byte	0x04, 0x17
        /*000a*/ 	.short	(.L_9 - .L_8)
.L_8:
        /*000c*/ 	.word	0x00000000
        /*0010*/ 	.short	0x0002
        /*0012*/ 	.short	0x0010
        /*0014*/ 	.byte	0x00, 0xf5, 0x21, 0x00


	//----- nvinfo : EIATTR_KPARAM_INFO
	.align		4
.L_9:
        /*0018*/ 	.byte	0x04, 0x17
        /*001a*/ 	.short	(.L_11 - .L_10)
.L_10:
        /*001c*/ 	.word	0x00000000
        /*0020*/ 	.short	0x0001
        /*0022*/ 	.short	0x0008
        /*0024*/ 	.byte	0x00, 0xf0, 0x11, 0x00


	//----- nvinfo : EIATTR_KPARAM_INFO
	.align		4
.L_11:
        /*0028*/ 	.byte	0x04, 0x17
        /*002a*/ 	.short	(.L_13 - .L_12)
.L_12:
        /*002c*/ 	.word	0x00000000
        /*0030*/ 	.short	0x0000
        /*0032*/ 	.short	0x0000
        /*0034*/ 	.byte	0x00, 0xf5, 0x21, 0x00


	//----- nvinfo : EIATTR_SPARSE_MMA_MASK
	.align		4
.L_13:
        /*0038*/ 	.byte	0x03, 0x50
        /*003a*/ 	.short	0x0000


	//----- nvinfo : EIATTR_MAXREG_COUNT
	.align		4
        /*003c*/ 	.byte	0x03, 0x1b
        /*003e*/ 	.short	0x00ff


	//----- nvinfo : EIATTR_NUM_BARRIERS
	.align		4
        /*0040*/ 	.byte	0x02, 0x4c
        /*0042*/ 	.byte	0x01
	.zero		1


	//----- nvinfo : EIATTR_MERCURY_ISA_VERSION
	.align		4
        /*0044*/ 	.byte	0x03, 0x5f
        /*0046*/ 	.short	0x0101


	//----- nvinfo : EIATTR_VRC_CTA_INIT_COUNT
	.align		4
        /*0048*/ 	.byte	0x02, 0x4a
	.zero		1
	.zero		1


	//----- nvinfo : EIATTR_EXIT_INSTR_OFFSETS
	.align		4
        /*004c*/ 	.byte	0x04, 0x1c
        /*004e*/ 	.short	(.L_15 - .L_14)


	//   ....[0]....
.L_14:
        /*0050*/ 	.word	0x00000240


	//   ....[1]....
        /*0054*/ 	.word	0x000002d0


	//   ....[2]....
        /*0058*/ 	.word	0x000003c0


	//----- nvinfo : EIATTR_CBANK_PARAM_SIZE
	.align		4
.L_15:
        /*005c*/ 	.byte	0x03, 0x19
        /*005e*/ 	.short	0x0018


	//----- nvinfo : EIATTR_PARAM_CBANK
	.align		4
        /*0060*/ 	.byte	0x04, 0x0a
        /*0062*/ 	.short	(.L_17 - .L_16)
	.align		4
.L_16:
        /*0064*/ 	.word	index@(.nv.constant0._Z3sumPKdiPd)
        /*0068*/ 	.short	0x0380
        /*006a*/ 	.short	0x0018


	//----- nvinfo : EIATTR_SW_WAR
	.align		4
.L_17:
        /*006c*/ 	.byte	0x04, 0x36
        /*006e*/ 	.short	(.L_19 - .L_18)
.L_18:
        /*0070*/ 	.word	0x00000008
.L_19:


//--------------------- .nv.callgraph             --------------------------
	.section	.nv.callgraph,"",@"SHT_CUDA_CALLGRAPH"
	.align	4
	.sectionentsize	8
	.align		4
        /*0000*/ 	.word	0x00000000
	.align		4
        /*0004*/ 	.word	0xffffffff
	.align		4
        /*0008*/ 	.word	0x00000000
	.align		4
        /*000c*/ 	.word	0xfffffffe
	.align		4
        /*0010*/ 	.word	0x00000000
	.align		4
        /*0014*/ 	.word	0xfffffffd
	.align		4
        /*0018*/ 	.word	0x00000000
	.align		4
        /*001c*/ 	.word	0xfffffffc


//--------------------- .text._Z3sumPKdiPd        --------------------------
	.section	.text._Z3sumPKdiPd,"ax",@progbits
	.align	128
        .global         _Z3sumPKdiPd
        .type           _Z3sumPKdiPd,@function
        .size           _Z3sumPKdiPd,(.L_x_4 - _Z3sumPKdiPd)
        .other          _Z3sumPKdiPd,@"STO_CUDA_ENTRY STV_DEFAULT"
_Z3sumPKdiPd:
.text._Z3sumPKdiPd:
[----:B------:R-:W-:Y:S01]  /*0000*/  LDC R1, c[0x0][0x37c] ;  /* 0x0000df00ff017b82 */ /* 0x000fe20000000800 */
[----:B------:R-:W0:Y:S01]  /*0010*/  S2R R0, SR_CTAID.X ;  /* 0x0000000000007919 */ /* 0x000e220000002500 */
[----:B------:R-:W0:Y:S01]  /*0020*/  LDCU UR8, c[0x0][0x360] ;  /* 0x00006c00ff0877ac */ /* 0x000e220008000800 */
[----:B------:R-:W-:Y:S01]  /*0030*/  CS2R R2, SRZ ;  /* 0x0000000000027805 */ /* 0x000fe2000001ff00 */
[----:B------:R-:W0:Y:S01]  /*0040*/  S2R R11, SR_TID.X ;  /* 0x00000000000b7919 */ /* 0x000e220000002100 */
[----:B------:R-:W1:Y:S01]  /*0050*/  LDCU UR4, c[0x0][0x388] ;  /* 0x00007100ff0477ac */ /* 0x000e620008000800 */
[----:B------:R-:W2:Y:S01]  /*0060*/  LDCU.64 UR6, c[0x0][0x358] ;  /* 0x00006b00ff0677ac */ /* 0x000ea20008000a00 */
[----:B0-----:R-:W-:-:S05]  /*0070*/  IMAD R7, R0, UR8, R11 ;  /* 0x0000000800077c24 */ /* 0x001fca000f8e020b */
[----:B-1----:R-:W-:-:S13]  /*0080*/  ISETP.GE.AND P0, PT, R7, UR4, PT ;  /* 0x0000000407007c0c */ /* 0x002fda000bf06270 */
[----:B------:R-:W0:Y:S02]  /*0090*/  @!P0 LDC.64 R4, c[0x0][0x380] ;  /* 0x0000e000ff048b82 */ /* 0x000e240000000a00 */
[----:B0-----:R-:W-:-:S05]  /*00a0*/  @!P0 IMAD.WIDE R4, R7, 0x8, R4 ;  /* 0x0000000807048825 */ /* 0x001fca00078e0204 */
[----:B--2---:R-:W2:Y:S01]  /*00b0*/  @!P0 LDG.E.64 R2, desc[UR6][R4.64] ;  /* 0x0000000604028981 */ /* 0x004ea2000c1e1b00 */
[----:B------:R-:W0:Y:S01]  /*00c0*/  S2UR UR5, SR_CgaCtaId ;  /* 0x00000000000579c3 */ /* 0x000e220000008800 */
[----:B------:R-:W-:Y:S01]  /*00d0*/  IMAD.U32 R8, RZ, RZ, UR8 ;  /* 0x00000008ff087e24 */ /* 0x000fe2000f8e00ff */
[----:B------:R-:W-:Y:S01]  /*00e0*/  UMOV UR4, 0x400 ;  /* 0x0000040000047882 */ /* 0x000fe20000000000 */
[----:B------:R-:W-:-:S03]  /*00f0*/  ISETP.NE.AND P0, PT, R11, RZ, PT ;  /* 0x000000ff0b00720c */ /* 0x000fc60003f05270 */
[----:B------:R-:W-:Y:S01]  /*0100*/  ISETP.GE.U32.AND P1, PT, R8, 0x2, PT ;  /* 0x000000020800780c */ /* 0x000fe20003f26070 */
[----:B0-----:R-:W-:-:S06]  /*0110*/  ULEA UR4, UR5, UR4, 0x18 ;  /* 0x0000000405047291 */ /* 0x001fcc000f8ec0ff */
[----:B------:R-:W-:-:S05]  /*0120*/  LEA R9, R11, UR4, 0x3 ;  /* 0x000000040b097c11 */ /* 0x000fca000f8e18ff */
[----:B--2---:R0:W-:Y:S01]  /*0130*/  STS.64 [R9], R2 ;  /* 0x0000000209007388 */ /* 0x0041e20000000a00 */
[----:B------:R-:W-:Y:S06]  /*0140*/  BAR.SYNC.DEFER_BLOCKING 0x0 ;  /* 0x0000000000007b1d */ /* 0x000fec0000010000 */
[----:B------:R-:W-:Y:S05]  /*0150*/  @!P1 BRA `(.L_x_0) ;  /* 0x0000000000389947 */ /* 0x000fea0003800000 */
.L_x_1:
[----:B------:R-:W-:-:S04]  /*0160*/  SHF.R.U32.HI R10, RZ, 0x1, R8 ;  /* 0x00000001ff0a7819 */ /* 0x000fc80000011608 */
[----:B------:R-:W-:-:S13]  /*0170*/  ISETP.GT.U32.AND P1, PT, R10, R11, PT ;  /* 0x0000000b0a00720c */ /* 0x000fda0003f24070 */
[----:B0-----:R-:W-:Y:S01]  /*0180*/  @P1 IMAD R2, R10, 0x8, R9 ;  /* 0x000000080a021824 */ /* 0x001fe200078e0209 */
[----:B------:R-:W0:Y:S05]  /*0190*/  @P1 LDS.64 R4, [R9] ;  /* 0x0000000009041984 */ /* 0x000e2a0000000a00 */
[----:B------:R-:W1:Y:S01]  /*01a0*/  @P1 LDS.64 R2, [R2] ;  /* 0x0000000002021984 */ /* 0x000e620000000a00 */
[----:B0-----:R-:W-:Y:S08]  /*01b0*/  @P1 F2F.F32.F64 R4, R4 ;  /* 0x0000000400041310 */ /* 0x001ff00000301000 */
[----:B-1----:R-:W0:Y:S02]  /*01c0*/  @P1 F2F.F32.F64 R3, R2 ;  /* 0x0000000200031310 */ /* 0x002e240000301000 */
[----:B0-----:R-:W-:-:S06]  /*01d0*/  @P1 FMNMX R6, R3, R4, !PT ;  /* 0x0000000403061209 */ /* 0x001fcc0007800000 */
[----:B------:R-:W0:Y:S02]  /*01e0*/  @P1 F2F.F64.F32 R6, R6 ;  /* 0x0000000600061310 */ /* 0x000e240000201800 */
[----:B0-----:R1:W-:Y:S01]  /*01f0*/  @P1 STS.64 [R9], R6 ;  /* 0x0000000609001388 */ /* 0x0013e20000000a00 */
[----:B------:R-:W-:Y:S01]  /*0200*/  BAR.SYNC.DEFER_BLOCKING 0x0 ;  /* 0x0000000000007b1d */ /* 0x000fe20000010000 */
[----:B------:R-:W-:Y:S01]  /*0210*/  ISETP.GT.U32.AND P1, PT, R8, 0x3, PT ;  /* 0x000000030800780c */ /* 0x000fe20003f24070 */
[----:B------:R-:W-:-:S12]  /*0220*/  IMAD.MOV.U32 R8, RZ, RZ, R10 ;  /* 0x000000ffff087224 */ /* 0x000fd800078e000a */
[----:B-1----:R-:W-:Y:S05]  /*0230*/  @P1 BRA `(.L_x_1) ;  /* 0xfffffffc00c81947 */ /* 0x002fea000383ffff */
.L_x_0:
[----:B------:R-:W-:Y:S05]  /*0240*/  @P0 EXIT ;  /* 0x000000000000094d */ /* 0x000fea0003800000 */
[----:B------:R-:W-:-:S13]  /*0250*/  ISETP.NE.AND P0, PT, R0, RZ, PT ;  /* 0x000000ff0000720c */ /* 0x000fda0003f05270 */
[----:B------:R-:W-:Y:S05]  /*0260*/  @P0 BRA `(.L_x_2) ;  /* 0x00000000001c0947 */ /* 0x000fea0003800000 */
[----:B------:R-:W1:Y:S01]  /*0270*/  S2UR UR5, SR_CgaCtaId ;  /* 0x00000000000579c3 */ /* 0x000e620000008800 */
[----:B------:R-:W-:-:S07]  /*0280*/  UMOV UR4, 0x400 ;  /* 0x0000040000047882 */ /* 0x000fce0000000000 */
[----:B------:R-:W2:Y:S01]  /*0290*/  LDC.64 R4, c[0x0][0x390] ;  /* 0x0000e400ff047b82 */ /* 0x000ea20000000a00 */
[----:B-1----:R-:W-:-:S09]  /*02a0*/  ULEA UR4, UR5, UR4, 0x18 ;  /* 0x0000000405047291 */ /* 0x002fd2000f8ec0ff */
[----:B0-----:R-:W2:Y:S04]  /*02b0*/  LDS.64 R2, [UR4] ;  /* 0x00000004ff027984 */ /* 0x001ea80008000a00 */
[----:B--2---:R-:W-:Y:S01]  /*02c0*/  STG.E.64 desc[UR6][R4.64], R2 ;  /* 0x0000000204007986 */ /* 0x004fe2000c101b06 */
[----:B------:R-:W-:Y:S05]  /*02d0*/  EXIT ;  /* 0x000000000000794d */ /* 0x000fea0003800000 */
.L_x_2:
[----:B------:R-:W1:Y:S01]  /*02e0*/  LDC.64 R6, c[0x0][0x390] ;  /* 0x0000e400ff067b82 */ /* 0x000e620000000a00 */
[----:B0-----:R-:W-:-:S04]  /*02f0*/  VIADD R3, R0, 0xffffffff ;  /* 0xffffffff00037836 */ /* 0x001fc80000000000 */
[----:B-1----:R-:W-:-:S06]  /*0300*/  IMAD.WIDE.U32 R2, R3, 0x8, R6 ;  /* 0x0000000803027825 */ /* 0x002fcc00078e0006 */
[----:B------:R-:W2:Y:S01]  /*0310*/  LDG.E.64 R2, desc[UR6][R2.64] ;  /* 0x0000000602027981 */ /* 0x000ea2000c1e1b00 */
[----:B------:R-:W0:Y:S01]  /*0320*/  S2UR UR5, SR_CgaCtaId ;  /* 0x00000000000579c3 */ /* 0x000e220000008800 */
[----:B------:R-:W-:Y:S01]  /*0330*/  UMOV UR4, 0x400 ;  /* 0x0000040000047882 */ /* 0x000fe20000000000 */
[----:B------:R-:W-:Y:S01]  /*0340*/  IMAD.WIDE.U32 R6, R0, 0x8, R6 ;  /* 0x0000000800067825 */ /* 0x000fe200078e0006 */
[----:B0-----:R-:W-:-:S09]  /*0350*/  ULEA UR4, UR5, UR4, 0x18 ;  /* 0x0000000405047291 */ /* 0x001fd2000f8ec0ff */
[----:B------:R-:W0:Y:S02]  /*0360*/  LDS.64 R8, [UR4] ;  /* 0x00000004ff087984 */ /* 0x000e240008000a00 */
[----:B0-----:R-:W-:Y:S08]  /*0370*/  F2F.F32.F64 R8, R8 ;  /* 0x0000000800087310 */ /* 0x001ff00000301000 */
[----:B--2---:R-:W0:Y:S02]  /*0380*/  F2F.F32.F64 R5, R2 ;  /* 0x0000000200057310 */ /* 0x004e240000301000 */
[----:B0-----:R-:W-:-:S06]  /*0390*/  FMNMX R5, R8, R5, !PT ;  /* 0x0000000508057209 */ /* 0x001fcc0007800000 */
[----:B------:R-:W0:Y:S02]  /*03a0*/  F2F.F64.F32 R4, R5 ;  /* 0x0000000500047310 */ /* 0x000e240000201800 */
[----:B0-----:R-:W-:Y:S01]  /*03b0*/  STG.E.64 desc[UR6][R6.64], R4 ;  /* 0x0000000406007986 */ /* 0x001fe2000c101b06 */
[----:B------:R-:W-:Y:S05]  /*03c0*/  EXIT ;  /* 0x000000000000794d */ /* 0x000fea0003800000 */
.L_x_3:
[----:B------:R-:W-:-:S00]  /*03d0*/  BRA `(.L_x_3) ;  /* 0xfffffffc00fc7947 */ /* 0x000fc0000383ffff */
[----:B------:R-:W-:-:S00]  /*03e0*/  NOP ;  /* 0x0000000000007918 */ /* 0x000fc00000000000 */
        /* <DEDUP_REMOVED lines=9> */
.L_x_4:


//--------------------- .nv.shared._Z3sumPKdiPd   --------------------------
	.section	.nv.shared._Z3sumPKdiPd,"aw",@nobits
	.sectionflags	@""
	.align	16
	.zero		1024


//--------------------- .nv.shared.reserved.0     --------------------------
	.section	.nv.shared.reserved.0,"aw",@nobits
	.weak		__nv_reservedSMEM_offset_0_alias
	.size		__nv_reservedSMEM_offset_0_alias, 0, 64
	.other		__nv_reservedSMEM_offset_0_alias,@"STO_CUDA_RESERVED_SHARED STV_DEFAULT"
__nv_reservedSMEM_offset_0_alias:
	.zero		0
	.zero		64


//--------------------- .nv.constant0._Z3sumPKdiPd --------------------------
	.section	.nv.constant0._Z3sumPKdiPd,"a",@progbits
	.sectionflags	@""
	.align	4
.nv.constant0._Z3sumPKdiPd:
	.zero		920


//--------------------- SYMBOLS --------------------------

	.type		.nv.reservedSmem.offset0,@object
	.size		.nv.reservedSmem.offset0,0x4
	.type		.nv.reservedSmem.cap,@object
	.size		.nv.reservedSmem.cap,0x4
